//
// Generated by NVIDIA NVVM Compiler
//
// Compiler Build ID: CL-36424714
// Cuda compilation tools, release 13.0, V13.0.88
// Based on NVVM 20.0.0
//

.version 9.0
.target sm_100
.address_size 64

	// .globl	_Z9calc_areadPd

.visible .entry _Z9calc_areadPd(
	.param .f64 _Z9calc_areadPd_param_0,
	.param .u64 .ptr .align 1 _Z9calc_areadPd_param_1
)
{
	.reg .pred 	%p<2>;
	.reg .b32 	%r<5>;
	.reg .b64 	%rd<5>;
	.reg .b64 	%fd<9>;

	ld.param.f64 	%fd1, [_Z9calc_areadPd_param_0];
	ld.param.u64 	%rd1, [_Z9calc_areadPd_param_1];
	mov.u32 	%r2, %ctaid.x;
	mov.u32 	%r3, %ntid.x;
	mov.u32 	%r4, %tid.x;
	mad.lo.s32 	%r1, %r2, %r3, %r4;
	setp.gt.s32 	%p1, %r1, 99999998;
	@%p1 bra 	$L__BB0_2;
	cvta.to.global.u64 	%rd2, %rd1;
	cvt.rn.f64.s32 	%fd2, %r1;
	mul.f64 	%fd3, %fd1, %fd2;
	mul.f64 	%fd4, %fd3, %fd3;
	mov.f64 	%fd5, 0d3FF0000000000000;
	sub.f64 	%fd6, %fd5, %fd4;
	sqrt.rn.f64 	%fd7, %fd6;
	mul.f64 	%fd8, %fd1, %fd7;
	mul.wide.s32 	%rd3, %r1, 8;
	add.s64 	%rd4, %rd2, %rd3;
	st.global.f64 	[%rd4], %fd8;
$L__BB0_2:
	ret;

}


// ===== COMPILED SASS (sm_100) =====

	.target	sm_100

	.elftype	@"ET_EXEC"


//--------------------- .note.nv.tkinfo           --------------------------
	.section	.note.nv.tkinfo,"",@"SHT_NOTE"
	.sectionflags	@"SHF_NOTE_NV_TKINFO"
	.tkinfo
        /*0018*/ 	.word	0x00000002
        /*0030*/ 	.string	""
        /*0030*/ 	.string	"ptxas"
        /*0030*/ 	.string	"Cuda compilation tools, release 13.0, V13.0.88"
        /*0030*/ 	.string	"Build cuda_13.0.r13.0/compiler.36424714_0"
        /*0030*/ 	.string	"-arch sm_100 -m 64 "



//--------------------- .note.nv.cuinfo           --------------------------
	.section	.note.nv.cuinfo,"",@"SHT_NOTE"
	.sectionflags	@"SHF_NOTE_NV_CUINFO"
        /*0018*/ 	.short	0x0002
        /*001a*/ 	.short	0x0064
        /*001c*/ 	.short	0x0082
	.zero		2


//--------------------- .nv.info                  --------------------------
	.section	.nv.info,"",@"SHT_CUDA_INFO"
	.align	4


	//----- nvinfo : EIATTR_REGCOUNT
	.align		4
        /*0000*/ 	.byte	0x04, 0x2f
        /*0002*/ 	.short	(.L_1 - .L_0)
	.align		4
.L_0:
        /*0004*/ 	.word	index@(_Z9calc_areadPd)
        /*0008*/ 	.word	0x00000012


	//----- nvinfo : EIATTR_FRAME_SIZE
	.align		4
.L_1:
        /*000c*/ 	.byte	0x04, 0x11
        /*000e*/ 	.short	(.L_3 - .L_2)
	.align		4
.L_2:
        /*0010*/ 	.word	index@($__internal_0_$__cuda_sm20_dsqrt_rn_f64_mediumpath_v1)
        /*0014*/ 	.word	0x00000000


	//----- nvinfo : EIATTR_FRAME_SIZE
	.align		4
.L_3:
        /*0018*/ 	.byte	0x04, 0x11
        /*001a*/ 	.short	(.L_5 - .L_4)
	.align		4
.L_4:
        /*001c*/ 	.word	index@(_Z9calc_areadPd)
        /*0020*/ 	.word	0x00000000


	//----- nvinfo : EIATTR_MIN_STACK_SIZE
	.align		4
.L_5:
        /*0024*/ 	.byte	0x04, 0x12
        /*0026*/ 	.short	(.L_7 - .L_6)
	.align		4
.L_6:
        /*0028*/ 	.word	index@(_Z9calc_areadPd)
        /*002c*/ 	.word	0x00000000
.L_7:


//--------------------- .nv.compat                --------------------------
	.section	.nv.compat,"",@"SHT_CUDA_COMPAT_INFO"
	.align	4
        /*0000*/ 	.byte	0x02, 0x09, 0x00, 0x00, 0x02, 0x02, 0x01, 0x00, 0x02, 0x05, 0x05, 0x00, 0x03, 0x07, 0x01, 0x01
        /*0010*/ 	.byte	0x02, 0x03, 0x00, 0x00, 0x02, 0x06, 0x01, 0x00, 0x04, 0x0b, 0x08, 0x00, 0x01, 0x00, 0x00, 0x00
        /*0020*/ 	.byte	0x00, 0x00, 0x00, 0x00


//--------------------- .nv.info._Z9calc_areadPd  --------------------------
	.section	.nv.info._Z9calc_areadPd,"",@"SHT_CUDA_INFO"
	.sectionflags	@""
	.align	4


	//----- nvinfo : EIATTR_CUDA_API_VERSION
	.align		4
        /*0000*/ 	.byte	0x04, 0x37
        /*0002*/ 	.short	(.L_9 - .L_8)
.L_8:
        /*0004*/ 	.word	0x00000082


	//----- nvinfo : EIATTR_KPARAM_INFO
	.align		4
.L_9:
        /*0008*/ 	.byte	0x04, 0x17
        /*000a*/ 	.short	(.L_11 - .L_10)
.L_10:
        /*000c*/ 	.word	0x00000000
        /*0010*/ 	.short	0x0001
        /*0012*/ 	.short	0x0008
        /*0014*/ 	.byte	0x00, 0xf5, 0x21, 0x00


	//----- nvinfo : EIATTR_KPARAM_INFO
	.align		4
.L_11:
        /*0018*/ 	.byte	0x04, 0x17
        /*001a*/ 	.short	(.L_13 - .L_12)
.L_12:
        /*001c*/ 	.word	0x00000000
        /*0020*/ 	.short	0x0000
        /*0022*/ 	.short	0x0000
        /*0024*/ 	.byte	0x00, 0xf0, 0x21, 0x00


	//----- nvinfo : EIATTR_SPARSE_MMA_MASK
	.align		4
.L_13:
        /*0028*/ 	.byte	0x03, 0x50
        /*002a*/ 	.short	0x0000


	//----- nvinfo : EIATTR_MAXREG_COUNT
	.align		4
        /*002c*/ 	.byte	0x03, 0x1b
        /*002e*/ 	.short	0x00ff


	//----- nvinfo : EIATTR_MERCURY_ISA_VERSION
	.align		4
        /*0030*/ 	.byte	0x03, 0x5f
        /*0032*/ 	.short	0x0101


	//----- nvinfo : EIATTR_VRC_CTA_INIT_COUNT
	.align		4
        /*0034*/ 	.byte	0x02, 0x4a
	.zero		1
	.zero		1


	//----- nvinfo : EIATTR_EXIT_INSTR_OFFSETS
	.align		4
        /*0038*/ 	.byte	0x04, 0x1c
        /*003a*/ 	.short	(.L_15 - .L_14)


	//   ....[0]....
.L_14:
        /*003c*/ 	.word	0x00000060


	//   ....[1]....
        /*0040*/ 	.word	0x00000270


	//----- nvinfo : EIATTR_CRS_STACK_SIZE
	.align		4
.L_15:
        /*0044*/ 	.byte	0x04, 0x1e
        /*0046*/ 	.short	(.L_17 - .L_16)
.L_16:
        /*0048*/ 	.word	0x00000000


	//----- nvinfo : EIATTR_CBANK_PARAM_SIZE
	.align		4
.L_17:
        /*004c*/ 	.byte	0x03, 0x19
        /*004e*/ 	.short	0x0010


	//----- nvinfo : EIATTR_PARAM_CBANK
	.align		4
        /*0050*/ 	.byte	0x04, 0x0a
        /*0052*/ 	.short	(.L_19 - .L_18)
	.align		4
.L_18:
        /*0054*/ 	.word	index@(.nv.constant0._Z9calc_areadPd)
        /*0058*/ 	.short	0x0380
        /*005a*/ 	.short	0x0010


	//----- nvinfo : EIATTR_SW_WAR
	.align		4
.L_19:
        /*005c*/ 	.byte	0x04, 0x36
        /*005e*/ 	.short	(.L_21 - .L_20)
.L_20:
        /*0060*/ 	.word	0x00000008
.L_21:


//--------------------- .nv.callgraph             --------------------------
	.section	.nv.callgraph,"",@"SHT_CUDA_CALLGRAPH"
	.align	4
	.sectionentsize	8
	.align		4
        /*0000*/ 	.word	0x00000000
	.align		4
        /*0004*/ 	.word	0xffffffff
	.align		4
        /*0008*/ 	.word	0x00000000
	.align		4
        /*000c*/ 	.word	0xfffffffe
	.align		4
        /*0010*/ 	.word	0x00000000
	.align		4
        /*0014*/ 	.word	0xfffffffd
	.align		4
        /*0018*/ 	.word	0x00000000
	.align		4
        /*001c*/ 	.word	0xfffffffc


//--------------------- .text._Z9calc_areadPd     --------------------------
	.section	.text._Z9calc_areadPd,"ax",@progbits
	.align	128
        .global         _Z9calc_areadPd
        .type           _Z9calc_areadPd,@function
        .size           _Z9calc_areadPd,(.L_x_7 - _Z9calc_areadPd)
        .other          _Z9calc_areadPd,@"STO_CUDA_ENTRY STV_DEFAULT"
_Z9calc_areadPd:
.text._Z9calc_areadPd:
[----:B------:R-:W-:Y:S01]  /*0000*/  LDC R1, c[0x0][0x37c] ;  /* 0x0000df00ff017b82 */ /* 0x000fe20000000800 */
[----:B------:R-:W0:Y:S07]  /*0010*/  S2R R3, SR_TID.X ;  /* 0x0000000000037919 */ /* 0x000e2e0000002100 */
[----:B------:R-:W0:Y:S08]  /*0020*/  S2UR UR4, SR_CTAID.X ;  /* 0x00000000000479c3 */ /* 0x000e300000002500 */
[----:B------:R-:W0:Y:S02]  /*0030*/  LDC R0, c[0x0][0x360] ;  /* 0x0000d800ff007b82 */ /* 0x000e240000000800 */
[----:B0-----:R-:W-:-:S05]  /*0040*/  IMAD R0, R0, UR4, R3 ;  /* 0x0000000400007c24 */ /* 0x001fca000f8e0203 */
[----:B------:R-:W-:-:S13]  /*0050*/  ISETP.GT.AND P0, PT, R0, 0x5f5e0fe, PT ;  /* 0x05f5e0fe0000780c */ /* 0x000fda0003f04270 */
[----:B------:R-:W-:Y:S05]  /*0060*/  @P0 EXIT ;  /* 0x000000000000094d */ /* 0x000fea0003800000 */
[----:B------:R-:W0:Y:S01]  /*0070*/  LDCU.64 UR4, c[0x0][0x380] ;  /* 0x00007000ff0477ac */ /* 0x000e220008000a00 */
[----:B------:R-:W0:Y:S01]  /*0080*/  I2F.F64 R2, R0 ;  /* 0x0000000000027312 */ /* 0x000e220000201c00 */
[----:B------:R-:W-:Y:S01]  /*0090*/  IMAD.MOV.U32 R8, RZ, RZ, 0x0 ;  /* 0x00000000ff087424 */ /* 0x000fe200078e00ff */
[----:B------:R-:W-:Y:S01]  /*00a0*/  MOV R9, 0x3fd80000 ;  /* 0x3fd8000000097802 */ /* 0x000fe20000000f00 */
[----:B------:R-:W-:Y:S01]  /*00b0*/  BSSY.RECONVERGENT B0, `(.L_x_0) ;  /* 0x0000016000007945 */ /* 0x000fe20003800200 */
[----:B0-----:R-:W-:Y:S01]  /*00c0*/  DMUL R2, R2, UR4 ;  /* 0x0000000402027c28 */ /* 0x001fe20008000000 */
[----:B------:R-:W0:Y:S07]  /*00d0*/  LDCU.64 UR4, c[0x0][0x358] ;  /* 0x00006b00ff0477ac */ /* 0x000e2e0008000a00 */
[----:B------:R-:W-:-:S06]  /*00e0*/  DFMA R4, -R2, R2, 1 ;  /* 0x3ff000000204742b */ /* 0x000fcc0000000102 */
[----:B------:R-:W1:Y:S04]  /*00f0*/  MUFU.RSQ64H R7, R5 ;  /* 0x0000000500077308 */ /* 0x000e680000001c00 */
[----:B------:R-:W-:-:S05]  /*0100*/  VIADD R6, R5, 0xfcb00000 ;  /* 0xfcb0000005067836 */ /* 0x000fca0000000000 */
[----:B------:R-:W-:Y:S01]  /*0110*/  ISETP.GE.U32.AND P0, PT, R6, 0x7ca00000, PT ;  /* 0x7ca000000600780c */ /* 0x000fe20003f06070 */
[----:B-1----:R-:W-:-:S08]  /*0120*/  DMUL R2, R6, R6 ;  /* 0x0000000606027228 */ /* 0x002fd00000000000 */
[----:B------:R-:W-:-:S08]  /*0130*/  DFMA R2, R4, -R2, 1 ;  /* 0x3ff000000402742b */ /* 0x000fd00000000802 */
[----:B------:R-:W-:Y:S02]  /*0140*/  DFMA R8, R2, R8, 0.5 ;  /* 0x3fe000000208742b */ /* 0x000fe40000000008 */
[----:B------:R-:W-:-:S08]  /*0150*/  DMUL R2, R6, R2 ;  /* 0x0000000206027228 */ /* 0x000fd00000000000 */
[----:B------:R-:W-:-:S08]  /*0160*/  DFMA R8, R8, R2, R6 ;  /* 0x000000020808722b */ /* 0x000fd00000000006 */
[----:B------:R-:W-:Y:S02]  /*0170*/  DMUL R10, R4, R8 ;  /* 0x00000008040a7228 */ /* 0x000fe40000000000 */
[----:B------:R-:W-:Y:S02]  /*0180*/  VIADD R15, R9, 0xfff00000 ;  /* 0xfff00000090f7836 */ /* 0x000fe40000000000 */
[----:B------:R-:W-:-:S04]  /*0190*/  IMAD.MOV.U32 R14, RZ, RZ, R8 ;  /* 0x000000ffff0e7224 */ /* 0x000fc800078e0008 */
[----:B------:R-:W-:-:S08]  /*01a0*/  DFMA R12, R10, -R10, R4 ;  /* 0x8000000a0a0c722b */ /* 0x000fd00000000004 */
[----:B------:R-:W-:Y:S01]  /*01b0*/  DFMA R2, R12, R14, R10 ;  /* 0x0000000e0c02722b */ /* 0x000fe2000000000a */
[----:B0-----:R-:W-:Y:S10]  /*01c0*/  @!P0 BRA `(.L_x_1) ;  /* 0x0000000000108947 */ /* 0x001ff40003800000 */
[----:B------:R-:W-:-:S07]  /*01d0*/  MOV R2, 0x1f0 ;  /* 0x000001f000027802 */ /* 0x000fce0000000f00 */
[----:B------:R-:W-:Y:S05]  /*01e0*/  CALL.REL.NOINC `($__internal_0_$__cuda_sm20_dsqrt_rn_f64_mediumpath_v1) ;  /* 0x0000000000247944 */ /* 0x000fea0003c00000 */
[----:B------:R-:W-:Y:S01]  /*01f0*/  MOV R2, R6 ;  /* 0x0000000600027202 */ /* 0x000fe20000000f00 */
[----:B------:R-:W-:-:S07]  /*0200*/  IMAD.MOV.U32 R3, RZ, RZ, R7 ;  /* 0x000000ffff037224 */ /* 0x000fce00078e0007 */
.L_x_1:
[----:B------:R-:W-:Y:S05]  /*0210*/  BSYNC.RECONVERGENT B0 ;  /* 0x0000000000007941 */ /* 0x000fea0003800200 */
.L_x_0:
[----:B------:R-:W0:Y:S08]  /*0220*/  LDC.64 R6, c[0x0][0x380] ;  /* 0x0000e000ff067b82 */ /* 0x000e300000000a00 */
[----:B------:R-:W1:Y:S01]  /*0230*/  LDC.64 R4, c[0x0][0x388] ;  /* 0x0000e200ff047b82 */ /* 0x000e620000000a00 */
[----:B0-----:R-:W-:Y:S01]  /*0240*/  DMUL R2, R2, R6 ;  /* 0x0000000602027228 */ /* 0x001fe20000000000 */
[----:B-1----:R-:W-:-:S06]  /*0250*/  IMAD.WIDE R4, R0, 0x8, R4 ;  /* 0x0000000800047825 */ /* 0x002fcc00078e0204 */
[----:B------:R-:W-:Y:S01]  /*0260*/  STG.E.64 desc[UR4][R4.64], R2 ;  /* 0x0000000204007986 */ /* 0x000fe2000c101b04 */
[----:B------:R-:W-:Y:S05]  /*0270*/  EXIT ;  /* 0x000000000000794d */ /* 0x000fea0003800000 */
        .weak           $__internal_0_$__cuda_sm20_dsqrt_rn_f64_mediumpath_v1
        .type           $__internal_0_$__cuda_sm20_dsqrt_rn_f64_mediumpath_v1,@function
        .size           $__internal_0_$__cuda_sm20_dsqrt_rn_f64_mediumpath_v1,(.L_x_7 - $__internal_0_$__cuda_sm20_dsqrt_rn_f64_mediumpath_v1)
$__internal_0_$__cuda_sm20_dsqrt_rn_f64_mediumpath_v1:
[----:B------:R-:W-:Y:S01]  /*0280*/  ISETP.GE.U32.AND P0, PT, R6, -0x3400000, PT ;  /* 0xfcc000000600780c */ /* 0x000fe20003f06070 */
[----:B------:R-:W-:Y:S01]  /*0290*/  BSSY.RECONVERGENT B1, `(.L_x_2) ;  /* 0x0000024000017945 */ /* 0x000fe20003800200 */
[----:B------:R-:W-:-:S11]  /*02a0*/  IMAD.MOV.U32 R9, RZ, RZ, R15 ;  /* 0x000000ffff097224 */ /* 0x000fd600078e000f */
[----:B------:R-:W-:Y:S05]  /*02b0*/  @!P0 BRA `(.L_x_3) ;  /* 0x0000000000208947 */ /* 0x000fea0003800000 */
[----:B------:R-:W-:-:S10]  /*02c0*/  DFMA.RM R8, R12, R8, R10 ;  /* 0x000000080c08722b */ /* 0x000fd4000000400a */
[----:B------:R-:W-:-:S04]  /*02d0*/  IADD3 R6, P0, PT, R8, 0x1, RZ ;  /* 0x0000000108067810 */ /* 0x000fc80007f1e0ff */
[----:B------:R-:W-:-:S06]  /*02e0*/  IADD3.X R7, PT, PT, RZ, R9, RZ, P0, !PT ;  /* 0x00000009ff077210 */ /* 0x000fcc00007fe4ff */
[----:B------:R-:W-:-:S08]  /*02f0*/  DFMA.RP R4, -R8, R6, R4 ;  /* 0x000000060804722b */ /* 0x000fd00000008104 */
[----:B------:R-:W-:-:S06]  /*0300*/  DSETP.GT.AND P0, PT, R4, RZ, PT ;  /* 0x000000ff0400722a */ /* 0x000fcc0003f04000 */
[----:B------:R-:W-:Y:S02]  /*0310*/  FSEL R6, R6, R8, P0 ;  /* 0x0000000806067208 */ /* 0x000fe40000000000 */
[----:B------:R-:W-:Y:S01]  /*0320*/  FSEL R7, R7, R9, P0 ;  /* 0x0000000907077208 */ /* 0x000fe20000000000 */
[----:B------:R-:W-:Y:S06]  /*0330*/  BRA `(.L_x_4) ;  /* 0x0000000000647947 */ /* 0x000fec0003800000 */
.L_x_3:
[----:B------:R-:W-:-:S14]  /*0340*/  DSETP.NE.AND P0, PT, R4, RZ, PT ;  /* 0x000000ff0400722a */ /* 0x000fdc0003f05000 */
[----:B------:R-:W-:Y:S05]  /*0350*/  @!P0 BRA `(.L_x_5) ;  /* 0x0000000000588947 */ /* 0x000fea0003800000 */
[----:B------:R-:W-:-:S13]  /*0360*/  ISETP.GE.AND P0, PT, R5, RZ, PT ;  /* 0x000000ff0500720c */ /* 0x000fda0003f06270 */
[----:B------:R-:W-:Y:S02]  /*0370*/  @!P0 IMAD.MOV.U32 R6, RZ, RZ, 0x0 ;  /* 0x00000000ff068424 */ /* 0x000fe400078e00ff */
[----:B------:R-:W-:Y:S01]  /*0380*/  @!P0 IMAD.MOV.U32 R7, RZ, RZ, -0x80000 ;  /* 0xfff80000ff078424 */ /* 0x000fe200078e00ff */
[----:B------:R-:W-:Y:S06]  /*0390*/  @!P0 BRA `(.L_x_4) ;  /* 0x00000000004c8947 */ /* 0x000fec0003800000 */
[----:B------:R-:W-:-:S13]  /*03a0*/  ISETP.GT.AND P0, PT, R5, 0x7fefffff, PT ;  /* 0x7fefffff0500780c */ /* 0x000fda0003f04270 */
[----:B------:R-:W-:Y:S05]  /*03b0*/  @P0 BRA `(.L_x_5) ;  /* 0x0000000000400947 */ /* 0x000fea0003800000 */
[----:B------:R-:W-:Y:S01]  /*03c0*/  DMUL R4, R4, 8.11296384146066816958e+31 ;  /* 0x4690000004047828 */ /* 0x000fe20000000000 */
[----:B------:R-:W-:Y:S01]  /*03d0*/  MOV R6, RZ ;  /* 0x000000ff00067202 */ /* 0x000fe20000000f00 */
[----:B------:R-:W-:Y:S02]  /*03e0*/  IMAD.MOV.U32 R10, RZ, RZ, 0x0 ;  /* 0x00000000ff0a7424 */ /* 0x000fe400078e00ff */
[----:B------:R-:W-:Y:S02]  /*03f0*/  IMAD.MOV.U32 R11, RZ, RZ, 0x3fd80000 ;  /* 0x3fd80000ff0b7424 */ /* 0x000fe400078e00ff */
[----:B------:R-:W0:Y:S02]  /*0400*/  MUFU.RSQ64H R7, R5 ;  /* 0x0000000500077308 */ /* 0x000e240000001c00 */
[----:B0-----:R-:W-:-:S08]  /*0410*/  DMUL R8, R6, R6 ;  /* 0x0000000606087228 */ /* 0x001fd00000000000 */
[----:B------:R-:W-:-:S08]  /*0420*/  DFMA R8, R4, -R8, 1 ;  /* 0x3ff000000408742b */ /* 0x000fd00000000808 */
[----:B------:R-:W-:Y:S02]  /*0430*/  DFMA R10, R8, R10, 0.5 ;  /* 0x3fe00000080a742b */ /* 0x000fe4000000000a */
[----:B------:R-:W-:-:S08]  /*0440*/  DMUL R8, R6, R8 ;  /* 0x0000000806087228 */ /* 0x000fd00000000000 */
[----:B------:R-:W-:-:S08]  /*0450*/  DFMA R8, R10, R8, R6 ;  /* 0x000000080a08722b */ /* 0x000fd00000000006 */
[----:B------:R-:W-:Y:S02]  /*0460*/  DMUL R6, R4, R8 ;  /* 0x0000000804067228 */ /* 0x000fe40000000000 */
[----:B------:R-:W-:-:S06]  /*0470*/  IADD3 R9, PT, PT, R9, -0x100000, RZ ;  /* 0xfff0000009097810 */ /* 0x000fcc0007ffe0ff */
[----:B------:R-:W-:-:S08]  /*0480*/  DFMA R10, R6, -R6, R4 ;  /* 0x80000006060a722b */ /* 0x000fd00000000004 */
[----:B------:R-:W-:-:S10]  /*0490*/  DFMA R6, R8, R10, R6 ;  /* 0x0000000a0806722b */ /* 0x000fd40000000006 */
[----:B------:R-:W-:Y:S01]  /*04a0*/  VIADD R7, R7, 0xfcb00000 ;  /* 0xfcb0000007077836 */ /* 0x000fe20000000000 */
[----:B------:R-:W-:Y:S06]  /*04b0*/  BRA `(.L_x_4) ;  /* 0x0000000000047947 */ /* 0x000fec0003800000 */
.L_x_5:
[----:B------:R-:W-:-:S11]  /*04c0*/  DADD R6, R4, R4 ;  /* 0x0000000004067229 */ /* 0x000fd60000000004 */
.L_x_4:
[----:B------:R-:W-:Y:S05]  /*04d0*/  BSYNC.RECONVERGENT B1 ;  /* 0x0000000000017941 */ /* 0x000fea0003800200 */
.L_x_2:
[----:B------:R-:W-:-:S04]  /*04e0*/  MOV R3, 0x0 ;  /* 0x0000000000037802 */ /* 0x000fc80000000f00 */
[----:B------:R-:W-:Y:S05]  /*04f0*/  RET.REL.NODEC R2 `(_Z9calc_areadPd) ;  /* 0xfffffff802c07950 */ /* 0x000fea0003c3ffff */
.L_x_6:
[----:B------:R-:W-:-:S00]  /*0500*/  BRA `(.L_x_6) ;  /* 0xfffffffc00fc7947 */ /* 0x000fc0000383ffff */
[----:B------:R-:W-:-:S00]  /*0510*/  NOP ;  /* 0x0000000000007918 */ /* 0x000fc00000000000 */
        /* <DEDUP_REMOVED lines=14> */
.L_x_7:


//--------------------- .nv.shared.reserved.0     --------------------------
	.section	.nv.shared.reserved.0,"aw",@nobits
	.weak		__nv_reservedSMEM_offset_0_alias
	.size		__nv_reservedSMEM_offset_0_alias, 0, 64
	.other		__nv_reservedSMEM_offset_0_alias,@"STO_CUDA_RESERVED_SHARED STV_DEFAULT"
__nv_reservedSMEM_offset_0_alias:
	.zero		0
	.zero		64


//--------------------- .nv.constant0._Z9calc_areadPd --------------------------
	.section	.nv.constant0._Z9calc_areadPd,"a",@progbits
	.sectionflags	@""
	.align	4
.nv.constant0._Z9calc_areadPd:
	.zero		912


//--------------------- SYMBOLS --------------------------

	.type		.nv.reservedSmem.offset0,@object
	.size		.nv.reservedSmem.offset0,0x4
